	.headerflags	@"EF_CUDA_TEXMODE_UNIFIED EF_CUDA_64BIT_ADDRESS EF_CUDA_ACCELERATORS EF_CUDA_SM90 EF_CUDA_VIRTUAL_SM(EF_CUDA_SM90)"
	.elftype	@"ET_EXEC"


//--------------------- .nv.info                  --------------------------
	.section	.nv.info,"",@"SHT_CUDA_INFO"
	.align	4


	//----- nvinfo : EIATTR_REGCOUNT
	.align		4
        /*0000*/ 	.byte	0x04, 0x2f
        /*0002*/ 	.short	(.L_1 - .L_0)
	.align		4
.L_0:
        /*0004*/ 	.word	index@(triton_poi_fused_convolution_1)
        /*0008*/ 	.word	0x00000010


	//----- nvinfo : EIATTR_MIN_STACK_SIZE
	.align		4
.L_1:
        /*000c*/ 	.byte	0x04, 0x12
        /*000e*/ 	.short	(.L_3 - .L_2)
	.align		4
.L_2:
        /*0010*/ 	.word	index@(triton_poi_fused_convolution_1)
        /*0014*/ 	.word	0x00000000


	//----- nvinfo : EIATTR_FRAME_SIZE
	.align		4
.L_3:
        /*0018*/ 	.byte	0x04, 0x11
        /*001a*/ 	.short	(.L_5 - .L_4)
	.align		4
.L_4:
        /*001c*/ 	.word	index@(triton_poi_fused_convolution_1)
        /*0020*/ 	.word	0x00000000


	//----- nvinfo : EIATTR_MIN_STACK_SIZE
	.align		4
.L_5:
        /*0024*/ 	.byte	0x04, 0x12
        /*0026*/ 	.short	(.L_7 - .L_6)
	.align		4
.L_6:
        /*0028*/ 	.word	index@(triton_poi_fused_convolution_1)
        /*002c*/ 	.word	0x00000000
.L_7:


//--------------------- .nv.info.triton_poi_fused_convolution_1 --------------------------
	.section	.nv.info.triton_poi_fused_convolution_1,"",@"SHT_CUDA_INFO"
	.sectionflags	@""
	.align	4


	//----- nvinfo : EIATTR_CUDA_API_VERSION
	.align		4
        /*0000*/ 	.byte	0x04, 0x37
        /*0002*/ 	.short	(.L_9 - .L_8)
.L_8:
        /*0004*/ 	.word	0x0000007c


	//----- nvinfo : EIATTR_KPARAM_INFO
	.align		4
.L_9:
        /*0008*/ 	.byte	0x04, 0x17
        /*000a*/ 	.short	(.L_11 - .L_10)
.L_10:
        /*000c*/ 	.word	0x00000000
        /*0010*/ 	.short	0x0004
        /*0012*/ 	.short	0x001c
        /*0014*/ 	.byte	0x00, 0xf0, 0x11, 0x00


	//----- nvinfo : EIATTR_KPARAM_INFO
	.align		4
.L_11:
        /*0018*/ 	.byte	0x04, 0x17
        /*001a*/ 	.short	(.L_13 - .L_12)
.L_12:
        /*001c*/ 	.word	0x00000000
        /*0020*/ 	.short	0x0003
        /*0022*/ 	.short	0x0018
        /*0024*/ 	.byte	0x00, 0xf0, 0x11, 0x00


	//----- nvinfo : EIATTR_KPARAM_INFO
	.align		4
.L_13:
        /*0028*/ 	.byte	0x04, 0x17
        /*002a*/ 	.short	(.L_15 - .L_14)
.L_14:
        /*002c*/ 	.word	0x00000000
        /*0030*/ 	.short	0x0002
        /*0032*/ 	.short	0x0010
        /*0034*/ 	.byte	0x00, 0xf4, 0x21, 0x00


	//----- nvinfo : EIATTR_KPARAM_INFO
	.align		4
.L_15:
        /*0038*/ 	.byte	0x04, 0x17
        /*003a*/ 	.short	(.L_17 - .L_16)
.L_16:
        /*003c*/ 	.word	0x00000000
        /*0040*/ 	.short	0x0001
        /*0042*/ 	.short	0x0008
        /*0044*/ 	.byte	0x00, 0xf4, 0x21, 0x00


	//----- nvinfo : EIATTR_KPARAM_INFO
	.align		4
.L_17:
        /*0048*/ 	.byte	0x04, 0x17
        /*004a*/ 	.short	(.L_19 - .L_18)
.L_18:
        /*004c*/ 	.word	0x00000000
        /*0050*/ 	.short	0x0000
        /*0052*/ 	.short	0x0000
        /*0054*/ 	.byte	0x00, 0xf4, 0x21, 0x00


	//----- nvinfo : EIATTR_SPARSE_MMA_MASK
	.align		4
.L_19:
        /*0058*/ 	.byte	0x03, 0x50
        /*005a*/ 	.short	0x0000


	//----- nvinfo : EIATTR_MAXREG_COUNT
	.align		4
        /*005c*/ 	.byte	0x03, 0x1b
        /*005e*/ 	.short	0x00ff


	//----- nvinfo : EIATTR_EXIT_INSTR_OFFSETS
	.align		4
        /*0060*/ 	.byte	0x04, 0x1c
        /*0062*/ 	.short	(.L_21 - .L_20)


	//   ....[0]....
.L_20:
        /*0064*/ 	.word	0x000002c0


	//   ....[1]....
        /*0068*/ 	.word	0x00000330


	//----- nvinfo : EIATTR_REQNTID
	.align		4
.L_21:
        /*006c*/ 	.byte	0x04, 0x10
        /*006e*/ 	.short	(.L_23 - .L_22)
.L_22:
        /*0070*/ 	.word	0x00000080
        /*0074*/ 	.word	0x00000001
        /*0078*/ 	.word	0x00000001


	//----- nvinfo : EIATTR_CBANK_PARAM_SIZE
	.align		4
.L_23:
        /*007c*/ 	.byte	0x03, 0x19
        /*007e*/ 	.short	0x0020


	//----- nvinfo : EIATTR_PARAM_CBANK
	.align		4
        /*0080*/ 	.byte	0x04, 0x0a
        /*0082*/ 	.short	(.L_25 - .L_24)
	.align		4
.L_24:
        /*0084*/ 	.word	index@(.nv.constant0.triton_poi_fused_convolution_1)
        /*0088*/ 	.short	0x0210
        /*008a*/ 	.short	0x0020


	//----- nvinfo : EIATTR_SW_WAR
	.align		4
.L_25:
        /*008c*/ 	.byte	0x04, 0x36
        /*008e*/ 	.short	(.L_27 - .L_26)
.L_26:
        /*0090*/ 	.word	0x00000008
.L_27:


//--------------------- .nv.callgraph             --------------------------
	.section	.nv.callgraph,"",@"SHT_CUDA_CALLGRAPH"
	.align	4
	.sectionentsize	8
	.align		4
        /*0000*/ 	.word	0x00000000
	.align		4
        /*0004*/ 	.word	0xffffffff
	.align		4
        /*0008*/ 	.word	0x00000000
	.align		4
        /*000c*/ 	.word	0xfffffffe
	.align		4
        /*0010*/ 	.word	0x00000000
	.align		4
        /*0014*/ 	.word	0xfffffffd
	.align		4
        /*0018*/ 	.word	0x00000000
	.align		4
        /*001c*/ 	.word	0xfffffffc


//--------------------- .text.triton_poi_fused_convolution_1 --------------------------
	.section	.text.triton_poi_fused_convolution_1,"ax",@progbits
	.sectionflags	@"SHF_BARRIERS=1"
	.align	128
        .global         triton_poi_fused_convolution_1
        .type           triton_poi_fused_convolution_1,@function
        .size           triton_poi_fused_convolution_1,(.L_x_1 - triton_poi_fused_convolution_1)
        .other          triton_poi_fused_convolution_1,@"STO_CUDA_ENTRY STV_DEFAULT"
triton_poi_fused_convolution_1:
.text.triton_poi_fused_convolution_1:
[----:B------:R-:W0:Y:S02]  /*0000*/  LDC R1, c[0x0][0x28] ;  /* 0x00000a00ff017b82 */ /* 0x000e240000000800 */
[----:B------:R-:W1:Y:S01]  /*0010*/  S2R R12, SR_TID.X ;  /* 0x00000000000c7919 */ /* 0x000e620000002100 */
[----:B------:R-:W2:Y:S01]  /*0020*/  LDC.64 R6, c[0x0][0x218] ;  /* 0x00008600ff067b82 */ /* 0x000ea20000000a00 */
[----:B------:R-:W-:Y:S01]  /*0030*/  ULDC.64 UR6, c[0x0][0x208] ;  /* 0x0000820000067ab9 */ /* 0x000fe20000000a00 */
[----:B------:R-:W3:Y:S01]  /*0040*/  S2R R4, SR_CTAID.Y ;  /* 0x0000000000047919 */ /* 0x000ee20000002600 */
[----:B------:R-:W4:Y:S01]  /*0050*/  S2R R0, SR_CTAID.X ;  /* 0x0000000000007919 */ /* 0x000f220000002500 */
[----:B-1----:R-:W-:Y:S01]  /*0060*/  IMAD.SHL.U32 R2, R12, 0x2, RZ ;  /* 0x000000020c027824 */ /* 0x002fe200078e00ff */
[----:B---3--:R-:W-:-:S04]  /*0070*/  SHF.R.S32.HI R9, RZ, 0x17, R4 ;  /* 0x00000017ff097819 */ /* 0x008fc80000011404 */
[----:B------:R-:W-:Y:S02]  /*0080*/  LOP3.LUT R5, R2, 0xfe, RZ, 0xc0, !PT ;  /* 0x000000fe02057812 */ /* 0x000fe400078ec0ff */
[----:B------:R-:W-:Y:S01]  /*0090*/  SGXT R9, R9, 0x1 ;  /* 0x000000010909781a */ /* 0x000fe20000000200 */
[----:B------:R-:W1:Y:S01]  /*00a0*/  LDC.64 R2, c[0x0][0x210] ;  /* 0x00008400ff027b82 */ /* 0x000e620000000a00 */
[----:B------:R-:W-:Y:S02]  /*00b0*/  PRMT R8, R5, 0x6540, R4 ;  /* 0x0000654005087816 */ /* 0x000fe40000000004 */
[----:B----4-:R-:W-:Y:S02]  /*00c0*/  ISETP.GE.AND P0, PT, R0, 0x10, PT ;  /* 0x000000100000780c */ /* 0x010fe40003f06270 */
[----:B------:R-:W-:-:S04]  /*00d0*/  LEA.HI R9, R9, R8, RZ, 0x8 ;  /* 0x0000000809097211 */ /* 0x000fc800078f40ff */
[C---:B------:R-:W-:Y:S01]  /*00e0*/  LOP3.LUT R11, R9.reuse, 0xffffff00, RZ, 0xc0, !PT ;  /* 0xffffff00090b7812 */ /* 0x040fe200078ec0ff */
[----:B------:R-:W-:-:S04]  /*00f0*/  IMAD.SHL.U32 R9, R9, 0x10, RZ ;  /* 0x0000001009097824 */ /* 0x000fc800078e00ff */
[----:B------:R-:W-:Y:S01]  /*0100*/  IMAD.IADD R11, R8, 0x1, -R11 ;  /* 0x00000001080b7824 */ /* 0x000fe200078e0a0b */
[----:B------:R-:W-:-:S03]  /*0110*/  LOP3.LUT R9, R9, 0xfffff000, RZ, 0xc0, !PT ;  /* 0xfffff00009097812 */ /* 0x000fc600078ec0ff */
[----:B------:R-:W-:Y:S02]  /*0120*/  IMAD R8, R0, 0x100, R11 ;  /* 0x0000010000087824 */ /* 0x000fe400078e020b */
[----:B--2---:R-:W-:Y:S01]  /*0130*/  IMAD.WIDE R6, R11, 0x4, R6 ;  /* 0x000000040b067825 */ /* 0x004fe200078e0206 */
[----:B------:R-:W-:-:S03]  /*0140*/  CS2R R10, SRZ ;  /* 0x00000000000a7805 */ /* 0x000fc6000001ff00 */
[----:B------:R-:W-:Y:S02]  /*0150*/  IMAD.IADD R9, R8, 0x1, R9 ;  /* 0x0000000108097824 */ /* 0x000fe400078e0209 */
[----:B------:R-:W2:Y:S02]  /*0160*/  LDG.E.EL.64 R6, desc[UR6][R6.64] ;  /* 0x0000000606067981 */ /* 0x000ea4000c2e1b00 */
[----:B-1----:R-:W-:-:S05]  /*0170*/  IMAD.WIDE R2, R9, 0x4, R2 ;  /* 0x0000000409027825 */ /* 0x002fca00078e0202 */
[----:B------:R1:W2:Y:S01]  /*0180*/  @!P0 LDG.E.EL.64 R10, desc[UR6][R2.64] ;  /* 0x00000006020a8981 */ /* 0x0002a2000c2e1b00 */
[----:B------:R-:W3:Y:S01]  /*0190*/  S2UR UR5, SR_CgaCtaId ;  /* 0x00000000000579c3 */ /* 0x000ee20000008800 */
[----:B------:R-:W-:Y:S02]  /*01a0*/  UMOV UR4, 0x400 ;  /* 0x0000040000047882 */ /* 0x000fe40000000000 */
[----:B---3--:R-:W-:-:S06]  /*01b0*/  UPRMT UR4, UR5, 0x654, UR4 ;  /* 0x0000065405047896 */ /* 0x008fcc0008000004 */
[----:B------:R-:W-:Y:S02]  /*01c0*/  LEA R8, R5, UR4, 0x3 ;  /* 0x0000000405087c11 */ /* 0x000fe4000f8e18ff */
[----:B------:R-:W-:-:S04]  /*01d0*/  LOP3.LUT R9, R12, 0x7f, RZ, 0xc0, !PT ;  /* 0x0000007f0c097812 */ /* 0x000fc800078ec0ff */
[C---:B------:R-:W-:Y:S02]  /*01e0*/  LEA R12, R9.reuse, UR4, 0x3 ;  /* 0x00000004090c7c11 */ /* 0x040fe4000f8e18ff */
[----:B-1----:R-:W-:-:S05]  /*01f0*/  PRMT R3, R9, 0x6540, R4 ;  /* 0x0000654009037816 */ /* 0x002fca0000000004 */
[----:B------:R-:W-:Y:S01]  /*0200*/  IMAD R3, R3, 0x10, R0 ;  /* 0x0000001003037824 */ /* 0x000fe200078e0200 */
[----:B------:R-:W-:-:S04]  /*0210*/  LOP3.LUT R5, R9, 0x80, RZ, 0xfc, !PT ;  /* 0x0000008009057812 */ /* 0x000fc800078efcff */
[----:B------:R-:W-:Y:S01]  /*0220*/  LEA R5, R5, UR4, 0x3 ;  /* 0x0000000405057c11 */ /* 0x000fe2000f8e18ff */
[----:B--2---:R-:W-:Y:S01]  /*0230*/  FADD R10, R6, R10 ;  /* 0x0000000a060a7221 */ /* 0x004fe20000000000 */
[----:B------:R-:W-:Y:S02]  /*0240*/  FADD R11, R7, R11 ;  /* 0x0000000b070b7221 */ /* 0x000fe40000000000 */
[----:B------:R-:W1:Y:S02]  /*0250*/  LDC.64 R6, c[0x0][0x220] ;  /* 0x00008800ff067b82 */ /* 0x000e640000000a00 */
[----:B------:R-:W-:Y:S04]  /*0260*/  STS [R8], R10 ;  /* 0x0000000a08007388 */ /* 0x000fe80000000800 */
[----:B------:R-:W-:Y:S02]  /*0270*/  STS [R8+0x8], R11 ;  /* 0x0000080b08007388 */ /* 0x000fe40000000800 */
[----:B------:R-:W-:Y:S06]  /*0280*/  BAR.SYNC.DEFER_BLOCKING 0x0 ;  /* 0x0000000000007b1d */ /* 0x000fec0000010000 */
[----:B------:R-:W2:Y:S01]  /*0290*/  LDS R13, [R12] ;  /* 0x000000000c0d7984 */ /* 0x000ea20000000800 */
[----:B-1----:R-:W-:-:S05]  /*02a0*/  IMAD.WIDE R2, R3, 0x4, R6 ;  /* 0x0000000403027825 */ /* 0x002fca00078e0206 */
[----:B--2---:R1:W-:Y:S01]  /*02b0*/  @!P0 STG.E desc[UR6][R2.64], R13 ;  /* 0x0000000d02008986 */ /* 0x0043e2000c101906 */
[----:B------:R-:W-:Y:S05]  /*02c0*/  @P0 EXIT ;  /* 0x000000000000094d */ /* 0x000fea0003800000 */
[----:B------:R-:W0:Y:S01]  /*02d0*/  LDS R5, [R5] ;  /* 0x0000000005057984 */ /* 0x000e220000000800 */
[----:B------:R-:W-:-:S05]  /*02e0*/  IMAD.SHL.U32 R4, R4, 0x100, RZ ;  /* 0x0000010004047824 */ /* 0x000fca00078e00ff */
[----:B------:R-:W-:-:S05]  /*02f0*/  LOP3.LUT R9, R4, 0x80, R9, 0xfe, !PT ;  /* 0x0000008004097812 */ /* 0x000fca00078efe09 */
[----:B-1----:R-:W-:-:S04]  /*0300*/  IMAD R3, R9, 0x10, R0 ;  /* 0x0000001009037824 */ /* 0x002fc800078e0200 */
[----:B------:R-:W-:-:S05]  /*0310*/  IMAD.WIDE R2, R3, 0x4, R6 ;  /* 0x0000000403027825 */ /* 0x000fca00078e0206 */
[----:B0-----:R-:W-:Y:S01]  /*0320*/  STG.E desc[UR6][R2.64], R5 ;  /* 0x0000000502007986 */ /* 0x001fe2000c101906 */
[----:B------:R-:W-:Y:S05]  /*0330*/  EXIT ;  /* 0x000000000000794d */ /* 0x000fea0003800000 */
.L_x_0:
[----:B------:R-:W-:-:S00]  /*0340*/  BRA `(.L_x_0) ;  /* 0xfffffffc00fc7947 */ /* 0x000fc0000383ffff */
[----:B------:R-:W-:-:S00]  /*0350*/  NOP ;  /* 0x0000000000007918 */ /* 0x000fc00000000000 */
        /* <DEDUP_REMOVED lines=10> */
.L_x_1:


//--------------------- .nv.shared.triton_poi_fused_convolution_1 --------------------------
	.section	.nv.shared.triton_poi_fused_convolution_1,"aw",@nobits
	.sectionflags	@""
	.align	16
	.zero		1024


//--------------------- .nv.constant0.triton_poi_fused_convolution_1 --------------------------
	.section	.nv.constant0.triton_poi_fused_convolution_1,"a",@progbits
	.sectionflags	@""
	.align	4
.nv.constant0.triton_poi_fused_convolution_1:
	.zero		560
